//
// Generated by NVIDIA NVVM Compiler
//
// Compiler Build ID: CL-36424714
// Cuda compilation tools, release 13.0, V13.0.88
// Based on NVVM 20.0.0
//

.version 9.0
.target sm_100
.address_size 64

	// .globl	_Z9addKernelPiS_S_l

.visible .entry _Z9addKernelPiS_S_l(
	.param .u64 .ptr .align 1 _Z9addKernelPiS_S_l_param_0,
	.param .u64 .ptr .align 1 _Z9addKernelPiS_S_l_param_1,
	.param .u64 .ptr .align 1 _Z9addKernelPiS_S_l_param_2,
	.param .u64 _Z9addKernelPiS_S_l_param_3
)
{
	.reg .pred 	%p<2>;
	.reg .b32 	%r<17>;
	.reg .b64 	%rd<18>;

	ld.param.u64 	%rd3, [_Z9addKernelPiS_S_l_param_0];
	ld.param.u64 	%rd4, [_Z9addKernelPiS_S_l_param_1];
	ld.param.u64 	%rd5, [_Z9addKernelPiS_S_l_param_2];
	ld.param.u64 	%rd7, [_Z9addKernelPiS_S_l_param_3];
	mov.u32 	%r1, %ctaid.x;
	mov.u32 	%r2, %ntid.x;
	mov.u32 	%r3, %tid.x;
	mad.lo.s32 	%r4, %r1, %r2, %r3;
	mov.u32 	%r5, %ctaid.y;
	mov.u32 	%r6, %ntid.y;
	mov.u32 	%r7, %tid.y;
	mad.lo.s32 	%r8, %r5, %r6, %r7;
	cvt.s64.s32 	%rd1, %r4;
	cvt.u64.u32 	%rd2, %r8;
	max.s64 	%rd8, %rd1, %rd2;
	setp.ge.s64 	%p1, %rd8, %rd7;
	@%p1 bra 	$L__BB0_2;
	cvt.u32.u64 	%r10, %rd2;
	cvt.u32.u64 	%r11, %rd1;
	cvta.to.global.u64 	%rd9, %rd3;
	cvta.to.global.u64 	%rd10, %rd4;
	cvta.to.global.u64 	%rd11, %rd5;
	cvt.u32.u64 	%r12, %rd7;
	mad.lo.s32 	%r13, %r11, %r12, %r10;
	shl.b64 	%rd12, %rd1, 2;
	add.s64 	%rd13, %rd9, %rd12;
	ld.global.u32 	%r14, [%rd13];
	shl.b64 	%rd14, %rd2, 2;
	add.s64 	%rd15, %rd10, %rd14;
	ld.global.u32 	%r15, [%rd15];
	add.s32 	%r16, %r15, %r14;
	mul.wide.s32 	%rd16, %r13, 4;
	add.s64 	%rd17, %rd11, %rd16;
	st.global.u32 	[%rd17], %r16;
$L__BB0_2:
	ret;

}


// ===== COMPILED SASS (sm_100) =====

	.target	sm_100

	.elftype	@"ET_EXEC"


//--------------------- .note.nv.tkinfo           --------------------------
	.section	.note.nv.tkinfo,"",@"SHT_NOTE"
	.sectionflags	@"SHF_NOTE_NV_TKINFO"
	.tkinfo
        /*0018*/ 	.word	0x00000002
        /*0030*/ 	.string	""
        /*0030*/ 	.string	"ptxas"
        /*0030*/ 	.string	"Cuda compilation tools, release 13.0, V13.0.88"
        /*0030*/ 	.string	"Build cuda_13.0.r13.0/compiler.36424714_0"
        /*0030*/ 	.string	"-arch sm_100 -m 64 "



//--------------------- .note.nv.cuinfo           --------------------------
	.section	.note.nv.cuinfo,"",@"SHT_NOTE"
	.sectionflags	@"SHF_NOTE_NV_CUINFO"
        /*0018*/ 	.short	0x0002
        /*001a*/ 	.short	0x0064
        /*001c*/ 	.short	0x0082
	.zero		2


//--------------------- .nv.info                  --------------------------
	.section	.nv.info,"",@"SHT_CUDA_INFO"
	.align	4


	//----- nvinfo : EIATTR_REGCOUNT
	.align		4
        /*0000*/ 	.byte	0x04, 0x2f
        /*0002*/ 	.short	(.L_1 - .L_0)
	.align		4
.L_0:
        /*0004*/ 	.word	index@(_Z9addKernelPiS_S_l)
        /*0008*/ 	.word	0x0000000c


	//----- nvinfo : EIATTR_FRAME_SIZE
	.align		4
.L_1:
        /*000c*/ 	.byte	0x04, 0x11
        /*000e*/ 	.short	(.L_3 - .L_2)
	.align		4
.L_2:
        /*0010*/ 	.word	index@(_Z9addKernelPiS_S_l)
        /*0014*/ 	.word	0x00000000


	//----- nvinfo : EIATTR_MIN_STACK_SIZE
	.align		4
.L_3:
        /*0018*/ 	.byte	0x04, 0x12
        /*001a*/ 	.short	(.L_5 - .L_4)
	.align		4
.L_4:
        /*001c*/ 	.word	index@(_Z9addKernelPiS_S_l)
        /*0020*/ 	.word	0x00000000
.L_5:


//--------------------- .nv.compat                --------------------------
	.section	.nv.compat,"",@"SHT_CUDA_COMPAT_INFO"
	.align	4
        /*0000*/ 	.byte	0x02, 0x09, 0x00, 0x00, 0x02, 0x02, 0x01, 0x00, 0x02, 0x05, 0x05, 0x00, 0x03, 0x07, 0x01, 0x01
        /*0010*/ 	.byte	0x02, 0x03, 0x00, 0x00, 0x02, 0x06, 0x01, 0x00, 0x04, 0x0b, 0x08, 0x00, 0x09, 0x00, 0x00, 0x00
        /*0020*/ 	.byte	0x00, 0x00, 0x00, 0x00


//--------------------- .nv.info._Z9addKernelPiS_S_l --------------------------
	.section	.nv.info._Z9addKernelPiS_S_l,"",@"SHT_CUDA_INFO"
	.sectionflags	@""
	.align	4


	//----- nvinfo : EIATTR_CUDA_API_VERSION
	.align		4
        /*0000*/ 	.byte	0x04, 0x37
        /*0002*/ 	.short	(.L_7 - .L_6)
.L_6:
        /*0004*/ 	.word	0x00000082


	//----- nvinfo : EIATTR_KPARAM_INFO
	.align		4
.L_7:
        /*0008*/ 	.byte	0x04, 0x17
        /*000a*/ 	.short	(.L_9 - .L_8)
.L_8:
        /*000c*/ 	.word	0x00000000
        /*0010*/ 	.short	0x0003
        /*0012*/ 	.short	0x0018
        /*0014*/ 	.byte	0x00, 0xf0, 0x21, 0x00


	//----- nvinfo : EIATTR_KPARAM_INFO
	.align		4
.L_9:
        /*0018*/ 	.byte	0x04, 0x17
        /*001a*/ 	.short	(.L_11 - .L_10)
.L_10:
        /*001c*/ 	.word	0x00000000
        /*0020*/ 	.short	0x0002
        /*0022*/ 	.short	0x0010
        /*0024*/ 	.byte	0x00, 0xf5, 0x21, 0x00


	//----- nvinfo : EIATTR_KPARAM_INFO
	.align		4
.L_11:
        /*0028*/ 	.byte	0x04, 0x17
        /*002a*/ 	.short	(.L_13 - .L_12)
.L_12:
        /*002c*/ 	.word	0x00000000
        /*0030*/ 	.short	0x0001
        /*0032*/ 	.short	0x0008
        /*0034*/ 	.byte	0x00, 0xf5, 0x21, 0x00


	//----- nvinfo : EIATTR_KPARAM_INFO
	.align		4
.L_13:
        /*0038*/ 	.byte	0x04, 0x17
        /*003a*/ 	.short	(.L_15 - .L_14)
.L_14:
        /*003c*/ 	.word	0x00000000
        /*0040*/ 	.short	0x0000
        /*0042*/ 	.short	0x0000
        /*0044*/ 	.byte	0x00, 0xf5, 0x21, 0x00


	//----- nvinfo : EIATTR_SPARSE_MMA_MASK
	.align		4
.L_15:
        /*0048*/ 	.byte	0x03, 0x50
        /*004a*/ 	.short	0x0000


	//----- nvinfo : EIATTR_MAXREG_COUNT
	.align		4
        /*004c*/ 	.byte	0x03, 0x1b
        /*004e*/ 	.short	0x00ff


	//----- nvinfo : EIATTR_MERCURY_ISA_VERSION
	.align		4
        /*0050*/ 	.byte	0x03, 0x5f
        /*0052*/ 	.short	0x0101


	//----- nvinfo : EIATTR_VRC_CTA_INIT_COUNT
	.align		4
        /*0054*/ 	.byte	0x02, 0x4a
	.zero		1
	.zero		1


	//----- nvinfo : EIATTR_EXIT_INSTR_OFFSETS
	.align		4
        /*0058*/ 	.byte	0x04, 0x1c
        /*005a*/ 	.short	(.L_17 - .L_16)


	//   ....[0]....
.L_16:
        /*005c*/ 	.word	0x00000110


	//   ....[1]....
        /*0060*/ 	.word	0x000001f0


	//----- nvinfo : EIATTR_CBANK_PARAM_SIZE
	.align		4
.L_17:
        /*0064*/ 	.byte	0x03, 0x19
        /*0066*/ 	.short	0x0020


	//----- nvinfo : EIATTR_PARAM_CBANK
	.align		4
        /*0068*/ 	.byte	0x04, 0x0a
        /*006a*/ 	.short	(.L_19 - .L_18)
	.align		4
.L_18:
        /*006c*/ 	.word	index@(.nv.constant0._Z9addKernelPiS_S_l)
        /*0070*/ 	.short	0x0380
        /*0072*/ 	.short	0x0020


	//----- nvinfo : EIATTR_SW_WAR
	.align		4
.L_19:
        /*0074*/ 	.byte	0x04, 0x36
        /*0076*/ 	.short	(.L_21 - .L_20)
.L_20:
        /*0078*/ 	.word	0x00000008
.L_21:


//--------------------- .nv.callgraph             --------------------------
	.section	.nv.callgraph,"",@"SHT_CUDA_CALLGRAPH"
	.align	4
	.sectionentsize	8
	.align		4
        /*0000*/ 	.word	0x00000000
	.align		4
        /*0004*/ 	.word	0xffffffff
	.align		4
        /*0008*/ 	.word	0x00000000
	.align		4
        /*000c*/ 	.word	0xfffffffe
	.align		4
        /*0010*/ 	.word	0x00000000
	.align		4
        /*0014*/ 	.word	0xfffffffd
	.align		4
        /*0018*/ 	.word	0x00000000
	.align		4
        /*001c*/ 	.word	0xfffffffc


//--------------------- .text._Z9addKernelPiS_S_l --------------------------
	.section	.text._Z9addKernelPiS_S_l,"ax",@progbits
	.align	128
        .global         _Z9addKernelPiS_S_l
        .type           _Z9addKernelPiS_S_l,@function
        .size           _Z9addKernelPiS_S_l,(.L_x_1 - _Z9addKernelPiS_S_l)
        .other          _Z9addKernelPiS_S_l,@"STO_CUDA_ENTRY STV_DEFAULT"
_Z9addKernelPiS_S_l:
.text._Z9addKernelPiS_S_l:
[----:B------:R-:W-:Y:S01]  /*0000*/  LDC R1, c[0x0][0x37c] ;  /* 0x0000df00ff017b82 */ /* 0x000fe20000000800 */
[----:B------:R-:W0:Y:S07]  /*0010*/  S2R R3, SR_TID.X ;  /* 0x0000000000037919 */ /* 0x000e2e0000002100 */
[----:B------:R-:W0:Y:S01]  /*0020*/  LDC R0, c[0x0][0x360] ;  /* 0x0000d800ff007b82 */ /* 0x000e220000000800 */
[----:B------:R-:W1:Y:S01]  /*0030*/  LDCU.64 UR6, c[0x0][0x398] ;  /* 0x00007300ff0677ac */ /* 0x000e620008000a00 */
[----:B------:R-:W2:Y:S06]  /*0040*/  S2R R2, SR_TID.Y ;  /* 0x0000000000027919 */ /* 0x000eac0000002200 */
[----:B------:R-:W0:Y:S08]  /*0050*/  S2UR UR4, SR_CTAID.X ;  /* 0x00000000000479c3 */ /* 0x000e300000002500 */
[----:B------:R-:W2:Y:S08]  /*0060*/  S2UR UR5, SR_CTAID.Y ;  /* 0x00000000000579c3 */ /* 0x000eb00000002600 */
[----:B------:R-:W2:Y:S01]  /*0070*/  LDC R9, c[0x0][0x364] ;  /* 0x0000d900ff097b82 */ /* 0x000ea20000000800 */
[----:B0-----:R-:W-:-:S05]  /*0080*/  IMAD R0, R0, UR4, R3 ;  /* 0x0000000400007c24 */ /* 0x001fca000f8e0203 */
[----:B------:R-:W-:Y:S01]  /*0090*/  SHF.R.S32.HI R3, RZ, 0x1f, R0 ;  /* 0x0000001fff037819 */ /* 0x000fe20000011400 */
[----:B--2---:R-:W-:-:S05]  /*00a0*/  IMAD R9, R9, UR5, R2 ;  /* 0x0000000509097c24 */ /* 0x004fca000f8e0202 */
[----:B------:R-:W-:-:S04]  /*00b0*/  ISETP.GT.U32.AND P0, PT, R0, R9, PT ;  /* 0x000000090000720c */ /* 0x000fc80003f04070 */
[----:B------:R-:W-:-:S04]  /*00c0*/  ISETP.GT.AND.EX P0, PT, R3, RZ, PT, P0 ;  /* 0x000000ff0300720c */ /* 0x000fc80003f04300 */
[----:B------:R-:W-:Y:S02]  /*00d0*/  SEL R2, R0, R9, P0 ;  /* 0x0000000900027207 */ /* 0x000fe40000000000 */
[----:B------:R-:W-:Y:S02]  /*00e0*/  SEL R4, R3, RZ, P0 ;  /* 0x000000ff03047207 */ /* 0x000fe40000000000 */
[----:B-1----:R-:W-:-:S04]  /*00f0*/  ISETP.GE.U32.AND P0, PT, R2, UR6, PT ;  /* 0x0000000602007c0c */ /* 0x002fc8000bf06070 */
[----:B------:R-:W-:-:S13]  /*0100*/  ISETP.GE.AND.EX P0, PT, R4, UR7, PT, P0 ;  /* 0x0000000704007c0c */ /* 0x000fda000bf06300 */
[----:B------:R-:W-:Y:S05]  /*0110*/  @P0 EXIT ;  /* 0x000000000000094d */ /* 0x000fea0003800000 */
[----:B------:R-:W0:Y:S01]  /*0120*/  LDCU.128 UR8, c[0x0][0x380] ;  /* 0x00007000ff0877ac */ /* 0x000e220008000c00 */
[----:B------:R-:W1:Y:S01]  /*0130*/  LDCU.64 UR4, c[0x0][0x358] ;  /* 0x00006b00ff0477ac */ /* 0x000e620008000a00 */
[C---:B0-----:R-:W-:Y:S02]  /*0140*/  LEA R6, P1, R9.reuse, UR10, 0x2 ;  /* 0x0000000a09067c11 */ /* 0x041fe4000f8210ff */
[C---:B------:R-:W-:Y:S02]  /*0150*/  LEA R4, P0, R0.reuse, UR8, 0x2 ;  /* 0x0000000800047c11 */ /* 0x040fe4000f8010ff */
[----:B------:R-:W-:Y:S02]  /*0160*/  LEA.HI.X R7, R9, UR11, RZ, 0x2, P1 ;  /* 0x0000000b09077c11 */ /* 0x000fe400088f14ff */
[C---:B------:R-:W-:Y:S02]  /*0170*/  LEA.HI.X R5, R0.reuse, UR9, R3, 0x2, P0 ;  /* 0x0000000900057c11 */ /* 0x040fe400080f1403 */
[----:B------:R-:W0:Y:S02]  /*0180*/  LDC.64 R2, c[0x0][0x390] ;  /* 0x0000e400ff027b82 */ /* 0x000e240000000a00 */
[----:B-1----:R-:W2:Y:S04]  /*0190*/  LDG.E R7, desc[UR4][R6.64] ;  /* 0x0000000406077981 */ /* 0x002ea8000c1e1900 */
[----:B------:R-:W2:Y:S01]  /*01a0*/  LDG.E R4, desc[UR4][R4.64] ;  /* 0x0000000404047981 */ /* 0x000ea2000c1e1900 */
[----:B------:R-:W-:-:S04]  /*01b0*/  IMAD R9, R0, UR6, R9 ;  /* 0x0000000600097c24 */ /* 0x000fc8000f8e0209 */
[----:B0-----:R-:W-:-:S04]  /*01c0*/  IMAD.WIDE R2, R9, 0x4, R2 ;  /* 0x0000000409027825 */ /* 0x001fc800078e0202 */
[----:B--2---:R-:W-:-:S05]  /*01d0*/  IMAD.IADD R9, R4, 0x1, R7 ;  /* 0x0000000104097824 */ /* 0x004fca00078e0207 */
[----:B------:R-:W-:Y:S01]  /*01e0*/  STG.E desc[UR4][R2.64], R9 ;  /* 0x0000000902007986 */ /* 0x000fe2000c101904 */
[----:B------:R-:W-:Y:S05]  /*01f0*/  EXIT ;  /* 0x000000000000794d */ /* 0x000fea0003800000 */
.L_x_0:
[----:B------:R-:W-:-:S00]  /*0200*/  BRA `(.L_x_0) ;  /* 0xfffffffc00fc7947 */ /* 0x000fc0000383ffff */
[----:B------:R-:W-:-:S00]  /*0210*/  NOP ;  /* 0x0000000000007918 */ /* 0x000fc00000000000 */
        /* <DEDUP_REMOVED lines=14> */
.L_x_1:


//--------------------- .nv.shared.reserved.0     --------------------------
	.section	.nv.shared.reserved.0,"aw",@nobits
	.weak		__nv_reservedSMEM_offset_0_alias
	.size		__nv_reservedSMEM_offset_0_alias, 0, 64
	.other		__nv_reservedSMEM_offset_0_alias,@"STO_CUDA_RESERVED_SHARED STV_DEFAULT"
__nv_reservedSMEM_offset_0_alias:
	.zero		0
	.zero		64


//--------------------- .nv.constant0._Z9addKernelPiS_S_l --------------------------
	.section	.nv.constant0._Z9addKernelPiS_S_l,"a",@progbits
	.sectionflags	@""
	.align	4
.nv.constant0._Z9addKernelPiS_S_l:
	.zero		928


//--------------------- SYMBOLS --------------------------

	.type		.nv.reservedSmem.offset0,@object
	.size		.nv.reservedSmem.offset0,0x4
